	.headerflags	@"EF_CUDA_TEXMODE_UNIFIED EF_CUDA_64BIT_ADDRESS EF_CUDA_ACCELERATORS EF_CUDA_SM90 EF_CUDA_VIRTUAL_SM(EF_CUDA_SM90)"
	.elftype	@"ET_EXEC"


//--------------------- .nv.info                  --------------------------
	.section	.nv.info,"",@"SHT_CUDA_INFO"
	.align	4


	//----- nvinfo : EIATTR_REGCOUNT
	.align		4
        /*0000*/ 	.byte	0x04, 0x2f
        /*0002*/ 	.short	(.L_1 - .L_0)
	.align		4
.L_0:
        /*0004*/ 	.word	index@(triton_poi_fused_convolution_max_pool2d_with_indices_relu_34)
        /*0008*/ 	.word	0x0000001c


	//----- nvinfo : EIATTR_MIN_STACK_SIZE
	.align		4
.L_1:
        /*000c*/ 	.byte	0x04, 0x12
        /*000e*/ 	.short	(.L_3 - .L_2)
	.align		4
.L_2:
        /*0010*/ 	.word	index@(triton_poi_fused_convolution_max_pool2d_with_indices_relu_34)
        /*0014*/ 	.word	0x00000000


	//----- nvinfo : EIATTR_FRAME_SIZE
	.align		4
.L_3:
        /*0018*/ 	.byte	0x04, 0x11
        /*001a*/ 	.short	(.L_5 - .L_4)
	.align		4
.L_4:
        /*001c*/ 	.word	index@(triton_poi_fused_convolution_max_pool2d_with_indices_relu_34)
        /*0020*/ 	.word	0x00000000


	//----- nvinfo : EIATTR_MIN_STACK_SIZE
	.align		4
.L_5:
        /*0024*/ 	.byte	0x04, 0x12
        /*0026*/ 	.short	(.L_7 - .L_6)
	.align		4
.L_6:
        /*0028*/ 	.word	index@(triton_poi_fused_convolution_max_pool2d_with_indices_relu_34)
        /*002c*/ 	.word	0x00000000
.L_7:


//--------------------- .nv.info.triton_poi_fused_convolution_max_pool2d_with_indices_relu_34 --------------------------
	.section	.nv.info.triton_poi_fused_convolution_max_pool2d_with_indices_relu_34,"",@"SHT_CUDA_INFO"
	.sectionflags	@""
	.align	4


	//----- nvinfo : EIATTR_CUDA_API_VERSION
	.align		4
        /*0000*/ 	.byte	0x04, 0x37
        /*0002*/ 	.short	(.L_9 - .L_8)
.L_8:
        /*0004*/ 	.word	0x0000007c


	//----- nvinfo : EIATTR_KPARAM_INFO
	.align		4
.L_9:
        /*0008*/ 	.byte	0x04, 0x17
        /*000a*/ 	.short	(.L_11 - .L_10)
.L_10:
        /*000c*/ 	.word	0x00000000
        /*0010*/ 	.short	0x0006
        /*0012*/ 	.short	0x002c
        /*0014*/ 	.byte	0x00, 0xf0, 0x11, 0x00


	//----- nvinfo : EIATTR_KPARAM_INFO
	.align		4
.L_11:
        /*0018*/ 	.byte	0x04, 0x17
        /*001a*/ 	.short	(.L_13 - .L_12)
.L_12:
        /*001c*/ 	.word	0x00000000
        /*0020*/ 	.short	0x0005
        /*0022*/ 	.short	0x0028
        /*0024*/ 	.byte	0x00, 0xf0, 0x11, 0x00


	//----- nvinfo : EIATTR_KPARAM_INFO
	.align		4
.L_13:
        /*0028*/ 	.byte	0x04, 0x17
        /*002a*/ 	.short	(.L_15 - .L_14)
.L_14:
        /*002c*/ 	.word	0x00000000
        /*0030*/ 	.short	0x0004
        /*0032*/ 	.short	0x0020
        /*0034*/ 	.byte	0x00, 0xf4, 0x21, 0x00


	//----- nvinfo : EIATTR_KPARAM_INFO
	.align		4
.L_15:
        /*0038*/ 	.byte	0x04, 0x17
        /*003a*/ 	.short	(.L_17 - .L_16)
.L_16:
        /*003c*/ 	.word	0x00000000
        /*0040*/ 	.short	0x0003
        /*0042*/ 	.short	0x0018
        /*0044*/ 	.byte	0x00, 0xf4, 0x21, 0x00


	//----- nvinfo : EIATTR_KPARAM_INFO
	.align		4
.L_17:
        /*0048*/ 	.byte	0x04, 0x17
        /*004a*/ 	.short	(.L_19 - .L_18)
.L_18:
        /*004c*/ 	.word	0x00000000
        /*0050*/ 	.short	0x0002
        /*0052*/ 	.short	0x0010
        /*0054*/ 	.byte	0x00, 0xf4, 0x21, 0x00


	//----- nvinfo : EIATTR_KPARAM_INFO
	.align		4
.L_19:
        /*0058*/ 	.byte	0x04, 0x17
        /*005a*/ 	.short	(.L_21 - .L_20)
.L_20:
        /*005c*/ 	.word	0x00000000
        /*0060*/ 	.short	0x0001
        /*0062*/ 	.short	0x0008
        /*0064*/ 	.byte	0x00, 0xf4, 0x21, 0x00


	//----- nvinfo : EIATTR_KPARAM_INFO
	.align		4
.L_21:
        /*0068*/ 	.byte	0x04, 0x17
        /*006a*/ 	.short	(.L_23 - .L_22)
.L_22:
        /*006c*/ 	.word	0x00000000
        /*0070*/ 	.short	0x0000
        /*0072*/ 	.short	0x0000
        /*0074*/ 	.byte	0x00, 0xf4, 0x21, 0x00


	//----- nvinfo : EIATTR_SPARSE_MMA_MASK
	.align		4
.L_23:
        /*0078*/ 	.byte	0x03, 0x50
        /*007a*/ 	.short	0x0000


	//----- nvinfo : EIATTR_MAXREG_COUNT
	.align		4
        /*007c*/ 	.byte	0x03, 0x1b
        /*007e*/ 	.short	0x00ff


	//----- nvinfo : EIATTR_EXIT_INSTR_OFFSETS
	.align		4
        /*0080*/ 	.byte	0x04, 0x1c
        /*0082*/ 	.short	(.L_25 - .L_24)


	//   ....[0]....
.L_24:
        /*0084*/ 	.word	0x00000480


	//   ....[1]....
        /*0088*/ 	.word	0x000004c0


	//----- nvinfo : EIATTR_REQNTID
	.align		4
.L_25:
        /*008c*/ 	.byte	0x04, 0x10
        /*008e*/ 	.short	(.L_27 - .L_26)
.L_26:
        /*0090*/ 	.word	0x00000080
        /*0094*/ 	.word	0x00000001
        /*0098*/ 	.word	0x00000001


	//----- nvinfo : EIATTR_CBANK_PARAM_SIZE
	.align		4
.L_27:
        /*009c*/ 	.byte	0x03, 0x19
        /*009e*/ 	.short	0x0030


	//----- nvinfo : EIATTR_PARAM_CBANK
	.align		4
        /*00a0*/ 	.byte	0x04, 0x0a
        /*00a2*/ 	.short	(.L_29 - .L_28)
	.align		4
.L_28:
        /*00a4*/ 	.word	index@(.nv.constant0.triton_poi_fused_convolution_max_pool2d_with_indices_relu_34)
        /*00a8*/ 	.short	0x0210
        /*00aa*/ 	.short	0x0030


	//----- nvinfo : EIATTR_SW_WAR
	.align		4
.L_29:
        /*00ac*/ 	.byte	0x04, 0x36
        /*00ae*/ 	.short	(.L_31 - .L_30)
.L_30:
        /*00b0*/ 	.word	0x00000008
.L_31:


//--------------------- .nv.callgraph             --------------------------
	.section	.nv.callgraph,"",@"SHT_CUDA_CALLGRAPH"
	.align	4
	.sectionentsize	8
	.align		4
        /*0000*/ 	.word	0x00000000
	.align		4
        /*0004*/ 	.word	0xffffffff
	.align		4
        /*0008*/ 	.word	0x00000000
	.align		4
        /*000c*/ 	.word	0xfffffffe
	.align		4
        /*0010*/ 	.word	0x00000000
	.align		4
        /*0014*/ 	.word	0xfffffffd
	.align		4
        /*0018*/ 	.word	0x00000000
	.align		4
        /*001c*/ 	.word	0xfffffffc


//--------------------- .text.triton_poi_fused_convolution_max_pool2d_with_indices_relu_34 --------------------------
	.section	.text.triton_poi_fused_convolution_max_pool2d_with_indices_relu_34,"ax",@progbits
	.sectionflags	@"SHF_BARRIERS=1"
	.align	128
        .global         triton_poi_fused_convolution_max_pool2d_with_indices_relu_34
        .type           triton_poi_fused_convolution_max_pool2d_with_indices_relu_34,@function
        .size           triton_poi_fused_convolution_max_pool2d_with_indices_relu_34,(.L_x_1 - triton_poi_fused_convolution_max_pool2d_with_indices_relu_34)
        .other          triton_poi_fused_convolution_max_pool2d_with_indices_relu_34,@"STO_CUDA_ENTRY STV_DEFAULT"
triton_poi_fused_convolution_max_pool2d_with_indices_relu_34:
.text.triton_poi_fused_convolution_max_pool2d_with_indices_relu_34:
[----:B------:R-:W0:Y:S01]  /*0000*/  LDC R1, c[0x0][0x28] ;  /* 0x00000a00ff017b82 */ /* 0x000e220000000800 */
[----:B------:R-:W1:Y:S07]  /*0010*/  S2R R8, SR_TID.X ;  /* 0x0000000000087919 */ /* 0x000e6e0000002100 */
[----:B------:R-:W2:Y:S01]  /*0020*/  LDC.64 R6, c[0x0][0x218] ;  /* 0x00008600ff067b82 */ /* 0x000ea20000000a00 */
[----:B------:R-:W-:Y:S01]  /*0030*/  ULDC.64 UR6, c[0x0][0x208] ;  /* 0x0000820000067ab9 */ /* 0x000fe20000000a00 */
[----:B------:R-:W3:Y:S01]  /*0040*/  S2R R4, SR_CTAID.Y ;  /* 0x0000000000047919 */ /* 0x000ee20000002600 */
[----:B------:R-:W4:Y:S05]  /*0050*/  S2R R0, SR_CTAID.X ;  /* 0x0000000000007919 */ /* 0x000f2a0000002500 */
[----:B------:R-:W5:Y:S08]  /*0060*/  LDC.64 R2, c[0x0][0x210] ;  /* 0x00008400ff027b82 */ /* 0x000f700000000a00 */
[----:B------:R-:W5:Y:S01]  /*0070*/  LDC.64 R16, c[0x0][0x220] ;  /* 0x00008800ff107b82 */ /* 0x000f620000000a00 */
[----:B-1----:R-:W-:Y:S01]  /*0080*/  IMAD.SHL.U32 R5, R8, 0x2, RZ ;  /* 0x0000000208057824 */ /* 0x002fe200078e00ff */
[----:B---3--:R-:W-:-:S04]  /*0090*/  SHF.R.S32.HI R10, RZ, 0x17, R4 ;  /* 0x00000017ff0a7819 */ /* 0x008fc80000011404 */
[----:B------:R-:W-:Y:S02]  /*00a0*/  LOP3.LUT R5, R5, 0xfe, RZ, 0xc0, !PT ;  /* 0x000000fe05057812 */ /* 0x000fe400078ec0ff */
[----:B------:R-:W-:Y:S02]  /*00b0*/  SGXT R10, R10, 0x1 ;  /* 0x000000010a0a781a */ /* 0x000fe40000000200 */
[----:B------:R-:W-:Y:S02]  /*00c0*/  PRMT R9, R5, 0x6540, R4 ;  /* 0x0000654005097816 */ /* 0x000fe40000000004 */
[----:B----4-:R-:W-:Y:S02]  /*00d0*/  ISETP.GE.AND P0, PT, R0, 0x10, PT ;  /* 0x000000100000780c */ /* 0x010fe40003f06270 */
[----:B------:R-:W-:-:S04]  /*00e0*/  LEA.HI R10, R10, R9, RZ, 0x9 ;  /* 0x000000090a0a7211 */ /* 0x000fc800078f48ff */
[C---:B------:R-:W-:Y:S01]  /*00f0*/  LOP3.LUT R12, R10.reuse, 0xfffffe00, RZ, 0xc0, !PT ;  /* 0xfffffe000a0c7812 */ /* 0x040fe200078ec0ff */
[----:B------:R-:W-:-:S04]  /*0100*/  IMAD.SHL.U32 R10, R10, 0x10, RZ ;  /* 0x000000100a0a7824 */ /* 0x000fc800078e00ff */
[----:B------:R-:W-:Y:S01]  /*0110*/  IMAD.IADD R9, R9, 0x1, -R12 ;  /* 0x0000000109097824 */ /* 0x000fe200078e0a0c */
[----:B------:R-:W-:-:S03]  /*0120*/  LOP3.LUT R11, R10, 0xffffe000, RZ, 0xc0, !PT ;  /* 0xffffe0000a0b7812 */ /* 0x000fc600078ec0ff */
[----:B------:R-:W-:Y:S02]  /*0130*/  IMAD R10, R0, 0x200, R9 ;  /* 0x00000200000a7824 */ /* 0x000fe400078e0209 */
[----:B--2---:R-:W-:-:S04]  /*0140*/  IMAD.WIDE R14, R9, 0x4, R6 ;  /* 0x00000004090e7825 */ /* 0x004fc800078e0206 */
[----:B------:R-:W-:Y:S01]  /*0150*/  IMAD.IADD R19, R10, 0x1, R11 ;  /* 0x000000010a137824 */ /* 0x000fe200078e020b */
[----:B------:R-:W-:-:S03]  /*0160*/  CS2R R10, SRZ ;  /* 0x00000000000a7805 */ /* 0x000fc6000001ff00 */
[C---:B-----5:R-:W-:Y:S02]  /*0170*/  IMAD.WIDE R12, R19.reuse, 0x4, R2 ;  /* 0x00000004130c7825 */ /* 0x060fe400078e0202 */
[----:B------:R-:W2:Y:S04]  /*0180*/  LDG.E.EL.64 R2, desc[UR6][R14.64] ;  /* 0x000000060e027981 */ /* 0x000ea8000c2e1b00 */
[----:B------:R1:W2:Y:S01]  /*0190*/  @!P0 LDG.E.EL.64 R10, desc[UR6][R12.64] ;  /* 0x000000060c0a8981 */ /* 0x0002a2000c2e1b00 */
[----:B------:R-:W-:Y:S01]  /*01a0*/  CS2R R6, SRZ ;  /* 0x0000000000067805 */ /* 0x000fe2000001ff00 */
[----:B0-----:R-:W-:-:S05]  /*01b0*/  IMAD.WIDE R16, R19, 0x4, R16 ;  /* 0x0000000413107825 */ /* 0x001fca00078e0210 */
[----:B------:R0:W3:Y:S01]  /*01c0*/  @!P0 LDG.E.EL.64 R6, desc[UR6][R16.64] ;  /* 0x0000000610068981 */ /* 0x0000e2000c2e1b00 */
[----:B------:R-:W4:Y:S01]  /*01d0*/  S2UR UR5, SR_CgaCtaId ;  /* 0x00000000000579c3 */ /* 0x000f220000008800 */
[----:B------:R-:W-:Y:S01]  /*01e0*/  UMOV UR4, 0x400 ;  /* 0x0000040000047882 */ /* 0x000fe20000000000 */
[----:B------:R-:W-:-:S04]  /*01f0*/  LOP3.LUT R19, R8, 0x7f, RZ, 0xc0, !PT ;  /* 0x0000007f08137812 */ /* 0x000fc800078ec0ff */
[C---:B------:R-:W-:Y:S02]  /*0200*/  LOP3.LUT R8, R19.reuse, 0x80, RZ, 0xfc, !PT ;  /* 0x0000008013087812 */ /* 0x040fe400078efcff */
[----:B-1----:R-:W-:-:S05]  /*0210*/  PRMT R13, R19, 0x6540, R4 ;  /* 0x00006540130d7816 */ /* 0x002fca0000000004 */
[----:B------:R-:W-:Y:S01]  /*0220*/  IMAD R21, R13, 0x10, R0 ;  /* 0x000000100d157824 */ /* 0x000fe200078e0200 */
[----:B----4-:R-:W-:Y:S01]  /*0230*/  UPRMT UR4, UR5, 0x654, UR4 ;  /* 0x0000065405047896 */ /* 0x010fe20008000004 */
[----:B--2---:R-:W-:Y:S01]  /*0240*/  FADD R9, R2, R10 ;  /* 0x0000000a02097221 */ /* 0x004fe20000000000 */
[----:B------:R-:W-:Y:S01]  /*0250*/  FADD R12, R3, R11 ;  /* 0x0000000b030c7221 */ /* 0x000fe20000000000 */
[----:B------:R-:W-:Y:S02]  /*0260*/  FSETP.GEU.AND P1, PT, R10, -R2, PT ;  /* 0x800000020a00720b */ /* 0x000fe40003f2e000 */
[----:B------:R-:W-:Y:S02]  /*0270*/  FSETP.GEU.AND P2, PT, R11, -R3, PT ;  /* 0x800000030b00720b */ /* 0x000fe40003f4e000 */
[----:B------:R-:W-:Y:S02]  /*0280*/  LEA R10, R5, UR4, 0x3 ;  /* 0x00000004050a7c11 */ /* 0x000fe4000f8e18ff */
[----:B------:R-:W-:-:S02]  /*0290*/  FSEL R15, R9, RZ, P1 ;  /* 0x000000ff090f7208 */ /* 0x000fc40000800000 */
[----:B0-----:R-:W-:Y:S01]  /*02a0*/  FSEL R17, R12, RZ, P2 ;  /* 0x000000ff0c117208 */ /* 0x001fe20001000000 */
[----:B------:R-:W-:Y:S01]  /*02b0*/  IMAD.SHL.U32 R12, R4, 0x100, RZ ;  /* 0x00000100040c7824 */ /* 0x000fe200078e00ff */
[----:B------:R-:W-:Y:S01]  /*02c0*/  LEA R11, R19, UR4, 0x3 ;  /* 0x00000004130b7c11 */ /* 0x000fe2000f8e18ff */
[----:B------:R0:W-:Y:S01]  /*02d0*/  STS [R10], R15 ;  /* 0x0000000f0a007388 */ /* 0x0001e20000000800 */
[----:B------:R-:W-:Y:S02]  /*02e0*/  LEA R5, R8, UR4, 0x3 ;  /* 0x0000000408057c11 */ /* 0x000fe4000f8e18ff */
[----:B------:R-:W1:Y:S01]  /*02f0*/  LDC.64 R8, c[0x0][0x228] ;  /* 0x00008a00ff087b82 */ /* 0x000e620000000a00 */
[----:B------:R2:W-:Y:S01]  /*0300*/  STS [R10+0x8], R17 ;  /* 0x000008110a007388 */ /* 0x0005e20000000800 */
[----:B------:R-:W-:-:S06]  /*0310*/  LOP3.LUT R19, R12, 0x80, R19, 0xfe, !PT ;  /* 0x000000800c137812 */ /* 0x000fcc00078efe13 */
[----:B------:R-:W-:Y:S01]  /*0320*/  BAR.SYNC.DEFER_BLOCKING 0x0 ;  /* 0x0000000000007b1d */ /* 0x000fe20000010000 */
[C---:B---3--:R-:W-:Y:S01]  /*0330*/  FSETP.GEU.AND P1, PT, R2.reuse, -R6, PT ;  /* 0x800000060200720b */ /* 0x048fe20003f2e000 */
[----:B------:R-:W-:Y:S01]  /*0340*/  IMAD R19, R19, 0x10, R0 ;  /* 0x0000001013137824 */ /* 0x000fe200078e0200 */
[C---:B------:R-:W-:Y:S01]  /*0350*/  FSETP.GEU.AND P2, PT, R3.reuse, -R7, PT ;  /* 0x800000070300720b */ /* 0x040fe20003f4e000 */
[----:B------:R-:W-:Y:S01]  /*0360*/  FADD R6, R2, R6 ;  /* 0x0000000602067221 */ /* 0x000fe20000000000 */
[----:B------:R-:W-:-:S03]  /*0370*/  FADD R7, R3, R7 ;  /* 0x0000000703077221 */ /* 0x000fc60000000000 */
[----:B------:R-:W3:Y:S01]  /*0380*/  LDC.64 R12, c[0x0][0x230] ;  /* 0x00008c00ff0c7b82 */ /* 0x000ee20000000a00 */
[----:B0-----:R-:W-:Y:S02]  /*0390*/  FSEL R15, R6, RZ, P1 ;  /* 0x000000ff060f7208 */ /* 0x001fe40000800000 */
[----:B--2---:R-:W-:Y:S01]  /*03a0*/  FSEL R17, R7, RZ, P2 ;  /* 0x000000ff07117208 */ /* 0x004fe20001000000 */
[----:B-1----:R-:W-:-:S04]  /*03b0*/  IMAD.WIDE R2, R21, 0x4, R8 ;  /* 0x0000000415027825 */ /* 0x002fc800078e0208 */
[----:B------:R-:W-:Y:S01]  /*03c0*/  IMAD.WIDE R8, R19, 0x4, R8 ;  /* 0x0000000413087825 */ /* 0x000fe200078e0208 */
[----:B------:R-:W0:Y:S04]  /*03d0*/  LDS R23, [R11] ;  /* 0x000000000b177984 */ /* 0x000e280000000800 */
[----:B------:R-:W1:Y:S01]  /*03e0*/  LDS R25, [R5] ;  /* 0x0000000005197984 */ /* 0x000e620000000800 */
[----:B---3--:R-:W-:-:S03]  /*03f0*/  IMAD.WIDE R6, R21, 0x4, R12 ;  /* 0x0000000415067825 */ /* 0x008fc600078e020c */
[----:B0-----:R-:W-:Y:S04]  /*0400*/  @!P0 STG.E desc[UR6][R2.64], R23 ;  /* 0x0000001702008986 */ /* 0x001fe8000c101906 */
[----:B-1----:R-:W-:Y:S01]  /*0410*/  @!P0 STG.E desc[UR6][R8.64], R25 ;  /* 0x0000001908008986 */ /* 0x002fe2000c101906 */
[----:B------:R-:W-:Y:S06]  /*0420*/  BAR.SYNC.DEFER_BLOCKING 0x0 ;  /* 0x0000000000007b1d */ /* 0x000fec0000010000 */
[----:B------:R-:W-:Y:S04]  /*0430*/  STS [R10], R15 ;  /* 0x0000000f0a007388 */ /* 0x000fe80000000800 */
[----:B------:R-:W-:Y:S01]  /*0440*/  STS [R10+0x8], R17 ;  /* 0x000008110a007388 */ /* 0x000fe20000000800 */
[----:B------:R-:W-:Y:S06]  /*0450*/  BAR.SYNC.DEFER_BLOCKING 0x0 ;  /* 0x0000000000007b1d */ /* 0x000fec0000010000 */
[----:B------:R-:W0:Y:S04]  /*0460*/  LDS R11, [R11] ;  /* 0x000000000b0b7984 */ /* 0x000e280000000800 */
[----:B0-----:R0:W-:Y:S02]  /*0470*/  @!P0 STG.E desc[UR6][R6.64], R11 ;  /* 0x0000000b06008986 */ /* 0x0011e4000c101906 */
[----:B0-----:R-:W-:Y:S05]  /*0480*/  @P0 EXIT ;  /* 0x000000000000094d */ /* 0x001fea0003800000 */
[----:B------:R-:W0:Y:S01]  /*0490*/  LDS R5, [R5] ;  /* 0x0000000005057984 */ /* 0x000e220000000800 */
[----:B------:R-:W-:-:S05]  /*04a0*/  IMAD.WIDE R2, R19, 0x4, R12 ;  /* 0x0000000413027825 */ /* 0x000fca00078e020c */
[----:B0-----:R-:W-:Y:S01]  /*04b0*/  STG.E desc[UR6][R2.64], R5 ;  /* 0x0000000502007986 */ /* 0x001fe2000c101906 */
[----:B------:R-:W-:Y:S05]  /*04c0*/  EXIT ;  /* 0x000000000000794d */ /* 0x000fea0003800000 */
.L_x_0:
[----:B------:R-:W-:-:S00]  /*04d0*/  BRA `(.L_x_0) ;  /* 0xfffffffc00fc7947 */ /* 0x000fc0000383ffff */
[----:B------:R-:W-:-:S00]  /*04e0*/  NOP ;  /* 0x0000000000007918 */ /* 0x000fc00000000000 */
        /* <DEDUP_REMOVED lines=9> */
.L_x_1:


//--------------------- .nv.shared.triton_poi_fused_convolution_max_pool2d_with_indices_relu_34 --------------------------
	.section	.nv.shared.triton_poi_fused_convolution_max_pool2d_with_indices_relu_34,"aw",@nobits
	.sectionflags	@""
	.align	16
	.zero		1024


//--------------------- .nv.constant0.triton_poi_fused_convolution_max_pool2d_with_indices_relu_34 --------------------------
	.section	.nv.constant0.triton_poi_fused_convolution_max_pool2d_with_indices_relu_34,"a",@progbits
	.sectionflags	@""
	.align	4
.nv.constant0.triton_poi_fused_convolution_max_pool2d_with_indices_relu_34:
	.zero		576
